//
// Generated by NVIDIA NVVM Compiler
//
// Compiler Build ID: CL-36424714
// Cuda compilation tools, release 13.0, V13.0.88
// Based on NVVM 20.0.0
//

.version 9.0
.target sm_100
.address_size 64

	// .globl	_Z6kernelPdS_i

.visible .entry _Z6kernelPdS_i(
	.param .u64 .ptr .align 1 _Z6kernelPdS_i_param_0,
	.param .u64 .ptr .align 1 _Z6kernelPdS_i_param_1,
	.param .u32 _Z6kernelPdS_i_param_2
)
{
	.reg .pred 	%p<7>;
	.reg .b32 	%r<31>;
	.reg .b64 	%rd<18>;
	.reg .b64 	%fd<16>;

	ld.param.u64 	%rd3, [_Z6kernelPdS_i_param_0];
	ld.param.u64 	%rd4, [_Z6kernelPdS_i_param_1];
	ld.param.u32 	%r12, [_Z6kernelPdS_i_param_2];
	cvta.to.global.u64 	%rd1, %rd4;
	cvta.to.global.u64 	%rd2, %rd3;
	mov.u32 	%r13, %ntid.x;
	mov.u32 	%r14, %ctaid.x;
	mov.u32 	%r15, %tid.x;
	mad.lo.s32 	%r29, %r13, %r14, %r15;
	mov.u32 	%r16, %nctaid.x;
	mul.lo.s32 	%r2, %r13, %r16;
	setp.ge.s32 	%p1, %r29, %r12;
	@%p1 bra 	$L__BB0_7;
	add.s32 	%r17, %r29, %r2;
	max.s32 	%r18, %r12, %r17;
	setp.lt.s32 	%p2, %r17, %r12;
	selp.u32 	%r19, 1, 0, %p2;
	add.s32 	%r20, %r17, %r19;
	sub.s32 	%r21, %r18, %r20;
	div.u32 	%r22, %r21, %r2;
	add.s32 	%r3, %r22, %r19;
	and.b32  	%r23, %r3, 3;
	setp.eq.s32 	%p3, %r23, 3;
	@%p3 bra 	$L__BB0_4;
	add.s32 	%r24, %r3, 1;
	and.b32  	%r25, %r24, 3;
	neg.s32 	%r27, %r25;
$L__BB0_3:
	.pragma "nounroll";
	mul.wide.s32 	%rd5, %r29, 8;
	add.s64 	%rd6, %rd1, %rd5;
	add.s64 	%rd7, %rd2, %rd5;
	ld.global.f64 	%fd1, [%rd7];
	ld.global.f64 	%fd2, [%rd6];
	add.f64 	%fd3, %fd1, %fd2;
	st.global.f64 	[%rd7], %fd3;
	add.s32 	%r29, %r29, %r2;
	add.s32 	%r27, %r27, 1;
	setp.ne.s32 	%p4, %r27, 0;
	@%p4 bra 	$L__BB0_3;
$L__BB0_4:
	setp.lt.u32 	%p5, %r3, 3;
	@%p5 bra 	$L__BB0_7;
	mul.wide.s32 	%rd11, %r2, 8;
	shl.b32 	%r26, %r2, 2;
$L__BB0_6:
	mul.wide.s32 	%rd8, %r29, 8;
	add.s64 	%rd9, %rd2, %rd8;
	ld.global.f64 	%fd4, [%rd9];
	add.s64 	%rd10, %rd1, %rd8;
	ld.global.f64 	%fd5, [%rd10];
	add.f64 	%fd6, %fd4, %fd5;
	st.global.f64 	[%rd9], %fd6;
	add.s64 	%rd12, %rd9, %rd11;
	ld.global.f64 	%fd7, [%rd12];
	add.s64 	%rd13, %rd10, %rd11;
	ld.global.f64 	%fd8, [%rd13];
	add.f64 	%fd9, %fd7, %fd8;
	st.global.f64 	[%rd12], %fd9;
	add.s64 	%rd14, %rd12, %rd11;
	ld.global.f64 	%fd10, [%rd14];
	add.s64 	%rd15, %rd13, %rd11;
	ld.global.f64 	%fd11, [%rd15];
	add.f64 	%fd12, %fd10, %fd11;
	st.global.f64 	[%rd14], %fd12;
	add.s64 	%rd16, %rd14, %rd11;
	ld.global.f64 	%fd13, [%rd16];
	add.s64 	%rd17, %rd15, %rd11;
	ld.global.f64 	%fd14, [%rd17];
	add.f64 	%fd15, %fd13, %fd14;
	st.global.f64 	[%rd16], %fd15;
	add.s32 	%r29, %r26, %r29;
	setp.lt.s32 	%p6, %r29, %r12;
	@%p6 bra 	$L__BB0_6;
$L__BB0_7:
	ret;

}


// ===== COMPILED SASS (sm_100) =====

	.target	sm_100

	.elftype	@"ET_EXEC"


//--------------------- .note.nv.tkinfo           --------------------------
	.section	.note.nv.tkinfo,"",@"SHT_NOTE"
	.sectionflags	@"SHF_NOTE_NV_TKINFO"
	.tkinfo
        /*0018*/ 	.word	0x00000002
        /*0030*/ 	.string	""
        /*0030*/ 	.string	"ptxas"
        /*0030*/ 	.string	"Cuda compilation tools, release 13.0, V13.0.88"
        /*0030*/ 	.string	"Build cuda_13.0.r13.0/compiler.36424714_0"
        /*0030*/ 	.string	"-arch sm_100 -m 64 "



//--------------------- .note.nv.cuinfo           --------------------------
	.section	.note.nv.cuinfo,"",@"SHT_NOTE"
	.sectionflags	@"SHF_NOTE_NV_CUINFO"
        /*0018*/ 	.short	0x0002
        /*001a*/ 	.short	0x0064
        /*001c*/ 	.short	0x0082
	.zero		2


//--------------------- .nv.info                  --------------------------
	.section	.nv.info,"",@"SHT_CUDA_INFO"
	.align	4


	//----- nvinfo : EIATTR_REGCOUNT
	.align		4
        /*0000*/ 	.byte	0x04, 0x2f
        /*0002*/ 	.short	(.L_1 - .L_0)
	.align		4
.L_0:
        /*0004*/ 	.word	index@(_Z6kernelPdS_i)
        /*0008*/ 	.word	0x00000018


	//----- nvinfo : EIATTR_FRAME_SIZE
	.align		4
.L_1:
        /*000c*/ 	.byte	0x04, 0x11
        /*000e*/ 	.short	(.L_3 - .L_2)
	.align		4
.L_2:
        /*0010*/ 	.word	index@(_Z6kernelPdS_i)
        /*0014*/ 	.word	0x00000000


	//----- nvinfo : EIATTR_MIN_STACK_SIZE
	.align		4
.L_3:
        /*0018*/ 	.byte	0x04, 0x12
        /*001a*/ 	.short	(.L_5 - .L_4)
	.align		4
.L_4:
        /*001c*/ 	.word	index@(_Z6kernelPdS_i)
        /*0020*/ 	.word	0x00000000
.L_5:


//--------------------- .nv.compat                --------------------------
	.section	.nv.compat,"",@"SHT_CUDA_COMPAT_INFO"
	.align	4
        /*0000*/ 	.byte	0x02, 0x09, 0x00, 0x00, 0x02, 0x02, 0x01, 0x00, 0x02, 0x05, 0x05, 0x00, 0x03, 0x07, 0x01, 0x01
        /*0010*/ 	.byte	0x02, 0x03, 0x00, 0x00, 0x02, 0x06, 0x01, 0x00, 0x04, 0x0b, 0x08, 0x00, 0x01, 0x00, 0x00, 0x00
        /*0020*/ 	.byte	0x00, 0x00, 0x00, 0x00


//--------------------- .nv.info._Z6kernelPdS_i   --------------------------
	.section	.nv.info._Z6kernelPdS_i,"",@"SHT_CUDA_INFO"
	.sectionflags	@""
	.align	4


	//----- nvinfo : EIATTR_CUDA_API_VERSION
	.align		4
        /*0000*/ 	.byte	0x04, 0x37
        /*0002*/ 	.short	(.L_7 - .L_6)
.L_6:
        /*0004*/ 	.word	0x00000082


	//----- nvinfo : EIATTR_KPARAM_INFO
	.align		4
.L_7:
        /*0008*/ 	.byte	0x04, 0x17
        /*000a*/ 	.short	(.L_9 - .L_8)
.L_8:
        /*000c*/ 	.word	0x00000000
        /*0010*/ 	.short	0x0002
        /*0012*/ 	.short	0x0010
        /*0014*/ 	.byte	0x00, 0xf0, 0x11, 0x00


	//----- nvinfo : EIATTR_KPARAM_INFO
	.align		4
.L_9:
        /*0018*/ 	.byte	0x04, 0x17
        /*001a*/ 	.short	(.L_11 - .L_10)
.L_10:
        /*001c*/ 	.word	0x00000000
        /*0020*/ 	.short	0x0001
        /*0022*/ 	.short	0x0008
        /*0024*/ 	.byte	0x00, 0xf5, 0x21, 0x00


	//----- nvinfo : EIATTR_KPARAM_INFO
	.align		4
.L_11:
        /*0028*/ 	.byte	0x04, 0x17
        /*002a*/ 	.short	(.L_13 - .L_12)
.L_12:
        /*002c*/ 	.word	0x00000000
        /*0030*/ 	.short	0x0000
        /*0032*/ 	.short	0x0000
        /*0034*/ 	.byte	0x00, 0xf5, 0x21, 0x00


	//----- nvinfo : EIATTR_SPARSE_MMA_MASK
	.align		4
.L_13:
        /*0038*/ 	.byte	0x03, 0x50
        /*003a*/ 	.short	0x0000


	//----- nvinfo : EIATTR_MAXREG_COUNT
	.align		4
        /*003c*/ 	.byte	0x03, 0x1b
        /*003e*/ 	.short	0x00ff


	//----- nvinfo : EIATTR_MERCURY_ISA_VERSION
	.align		4
        /*0040*/ 	.byte	0x03, 0x5f
        /*0042*/ 	.short	0x0101


	//----- nvinfo : EIATTR_VRC_CTA_INIT_COUNT
	.align		4
        /*0044*/ 	.byte	0x02, 0x4a
	.zero		1
	.zero		1


	//----- nvinfo : EIATTR_EXIT_INSTR_OFFSETS
	.align		4
        /*0048*/ 	.byte	0x04, 0x1c
        /*004a*/ 	.short	(.L_15 - .L_14)


	//   ....[0]....
.L_14:
        /*004c*/ 	.word	0x00000090


	//   ....[1]....
        /*0050*/ 	.word	0x00000380


	//   ....[2]....
        /*0054*/ 	.word	0x00000560


	//----- nvinfo : EIATTR_CRS_STACK_SIZE
	.align		4
.L_15:
        /*0058*/ 	.byte	0x04, 0x1e
        /*005a*/ 	.short	(.L_17 - .L_16)
.L_16:
        /*005c*/ 	.word	0x00000000


	//----- nvinfo : EIATTR_CBANK_PARAM_SIZE
	.align		4
.L_17:
        /*0060*/ 	.byte	0x03, 0x19
        /*0062*/ 	.short	0x0014


	//----- nvinfo : EIATTR_PARAM_CBANK
	.align		4
        /*0064*/ 	.byte	0x04, 0x0a
        /*0066*/ 	.short	(.L_19 - .L_18)
	.align		4
.L_18:
        /*0068*/ 	.word	index@(.nv.constant0._Z6kernelPdS_i)
        /*006c*/ 	.short	0x0380
        /*006e*/ 	.short	0x0014


	//----- nvinfo : EIATTR_SW_WAR
	.align		4
.L_19:
        /*0070*/ 	.byte	0x04, 0x36
        /*0072*/ 	.short	(.L_21 - .L_20)
.L_20:
        /*0074*/ 	.word	0x00000008
.L_21:


//--------------------- .nv.callgraph             --------------------------
	.section	.nv.callgraph,"",@"SHT_CUDA_CALLGRAPH"
	.align	4
	.sectionentsize	8
	.align		4
        /*0000*/ 	.word	0x00000000
	.align		4
        /*0004*/ 	.word	0xffffffff
	.align		4
        /*0008*/ 	.word	0x00000000
	.align		4
        /*000c*/ 	.word	0xfffffffe
	.align		4
        /*0010*/ 	.word	0x00000000
	.align		4
        /*0014*/ 	.word	0xfffffffd
	.align		4
        /*0018*/ 	.word	0x00000000
	.align		4
        /*001c*/ 	.word	0xfffffffc


//--------------------- .text._Z6kernelPdS_i      --------------------------
	.section	.text._Z6kernelPdS_i,"ax",@progbits
	.align	128
        .global         _Z6kernelPdS_i
        .type           _Z6kernelPdS_i,@function
        .size           _Z6kernelPdS_i,(.L_x_5 - _Z6kernelPdS_i)
        .other          _Z6kernelPdS_i,@"STO_CUDA_ENTRY STV_DEFAULT"
_Z6kernelPdS_i:
.text._Z6kernelPdS_i:
[----:B------:R-:W-:Y:S01]  /*0000*/  LDC R1, c[0x0][0x37c] ;  /* 0x0000df00ff017b82 */ /* 0x000fe20000000800 */
[----:B------:R-:W0:Y:S01]  /*0010*/  S2R R3, SR_CTAID.X ;  /* 0x0000000000037919 */ /* 0x000e220000002500 */
[----:B------:R-:W0:Y:S06]  /*0020*/  LDCU UR4, c[0x0][0x360] ;  /* 0x00006c00ff0477ac */ /* 0x000e2c0008000800 */
[----:B------:R-:W1:Y:S01]  /*0030*/  LDC R2, c[0x0][0x370] ;  /* 0x0000dc00ff027b82 */ /* 0x000e620000000800 */
[----:B------:R-:W0:Y:S01]  /*0040*/  S2R R0, SR_TID.X ;  /* 0x0000000000007919 */ /* 0x000e220000002100 */
[----:B------:R-:W2:Y:S01]  /*0050*/  LDCU UR6, c[0x0][0x390] ;  /* 0x00007200ff0677ac */ /* 0x000ea20008000800 */
[----:B0-----:R-:W-:-:S02]  /*0060*/  IMAD R3, R3, UR4, R0 ;  /* 0x0000000403037c24 */ /* 0x001fc4000f8e0200 */
[----:B-1----:R-:W-:-:S03]  /*0070*/  IMAD R0, R2, UR4, RZ ;  /* 0x0000000402007c24 */ /* 0x002fc6000f8e02ff */
[----:B--2---:R-:W-:-:S13]  /*0080*/  ISETP.GE.AND P0, PT, R3, UR6, PT ;  /* 0x0000000603007c0c */ /* 0x004fda000bf06270 */
[----:B------:R-:W-:Y:S05]  /*0090*/  @P0 EXIT ;  /* 0x000000000000094d */ /* 0x000fea0003800000 */
[----:B------:R-:W0:Y:S01]  /*00a0*/  I2F.U32.RP R8, R0 ;  /* 0x0000000000087306 */ /* 0x000e220000209000 */
[C---:B------:R-:W-:Y:S01]  /*00b0*/  IADD3 R2, PT, PT, R0.reuse, R3, RZ ;  /* 0x0000000300027210 */ /* 0x040fe20007ffe0ff */
[----:B------:R-:W-:Y:S01]  /*00c0*/  IMAD.MOV R9, RZ, RZ, -R0 ;  /* 0x000000ffff097224 */ /* 0x000fe200078e0a00 */
[----:B------:R-:W-:Y:S01]  /*00d0*/  ISETP.NE.U32.AND P2, PT, R0, RZ, PT ;  /* 0x000000ff0000720c */ /* 0x000fe20003f45070 */
[----:B------:R-:W1:Y:S01]  /*00e0*/  LDCU.64 UR4, c[0x0][0x358] ;  /* 0x00006b00ff0477ac */ /* 0x000e620008000a00 */
[C---:B------:R-:W-:Y:S01]  /*00f0*/  ISETP.GE.AND P0, PT, R2.reuse, UR6, PT ;  /* 0x0000000602007c0c */ /* 0x040fe2000bf06270 */
[----:B------:R-:W-:Y:S01]  /*0100*/  BSSY.RECONVERGENT B0, `(.L_x_0) ;  /* 0x0000027000007945 */ /* 0x000fe20003800200 */
[----:B------:R-:W-:Y:S02]  /*0110*/  VIMNMX R7, PT, PT, R2, UR6, !PT ;  /* 0x0000000602077c48 */ /* 0x000fe4000ffe0100 */
[----:B------:R-:W-:-:S04]  /*0120*/  SEL R6, RZ, 0x1, P0 ;  /* 0x00000001ff067807 */ /* 0x000fc80000000000 */
[----:B------:R-:W-:Y:S01]  /*0130*/  IADD3 R7, PT, PT, R7, -R2, -R6 ;  /* 0x8000000207077210 */ /* 0x000fe20007ffe806 */
[----:B0-----:R-:W0:Y:S02]  /*0140*/  MUFU.RCP R8, R8 ;  /* 0x0000000800087308 */ /* 0x001e240000001000 */
[----:B0-----:R-:W-:-:S06]  /*0150*/  IADD3 R4, PT, PT, R8, 0xffffffe, RZ ;  /* 0x0ffffffe08047810 */ /* 0x001fcc0007ffe0ff */
[----:B------:R0:W2:Y:S02]  /*0160*/  F2I.FTZ.U32.TRUNC.NTZ R5, R4 ;  /* 0x0000000400057305 */ /* 0x0000a4000021f000 */
[----:B0-----:R-:W-:Y:S02]  /*0170*/  IMAD.MOV.U32 R4, RZ, RZ, RZ ;  /* 0x000000ffff047224 */ /* 0x001fe400078e00ff */
[----:B--2---:R-:W-:-:S04]  /*0180*/  IMAD R9, R9, R5, RZ ;  /* 0x0000000509097224 */ /* 0x004fc800078e02ff */
[----:B------:R-:W-:-:S06]  /*0190*/  IMAD.HI.U32 R8, R5, R9, R4 ;  /* 0x0000000905087227 */ /* 0x000fcc00078e0004 */
[----:B------:R-:W-:-:S05]  /*01a0*/  IMAD.HI.U32 R5, R8, R7, RZ ;  /* 0x0000000708057227 */ /* 0x000fca00078e00ff */
[----:B------:R-:W-:-:S05]  /*01b0*/  IADD3 R2, PT, PT, -R5, RZ, RZ ;  /* 0x000000ff05027210 */ /* 0x000fca0007ffe1ff */
[----:B------:R-:W-:-:S05]  /*01c0*/  IMAD R7, R0, R2, R7 ;  /* 0x0000000200077224 */ /* 0x000fca00078e0207 */
[----:B------:R-:W-:-:S13]  /*01d0*/  ISETP.GE.U32.AND P0, PT, R7, R0, PT ;  /* 0x000000000700720c */ /* 0x000fda0003f06070 */
[----:B------:R-:W-:Y:S01]  /*01e0*/  @P0 IMAD.IADD R7, R7, 0x1, -R0 ;  /* 0x0000000107070824 */ /* 0x000fe200078e0a00 */
[----:B------:R-:W-:-:S04]  /*01f0*/  @P0 IADD3 R5, PT, PT, R5, 0x1, RZ ;  /* 0x0000000105050810 */ /* 0x000fc80007ffe0ff */
[----:B------:R-:W-:-:S13]  /*0200*/  ISETP.GE.U32.AND P1, PT, R7, R0, PT ;  /* 0x000000000700720c */ /* 0x000fda0003f26070 */
[----:B------:R-:W-:Y:S01]  /*0210*/  @P1 VIADD R5, R5, 0x1 ;  /* 0x0000000105051836 */ /* 0x000fe20000000000 */
[----:B------:R-:W-:-:S04]  /*0220*/  @!P2 LOP3.LUT R5, RZ, R0, RZ, 0x33, !PT ;  /* 0x00000000ff05a212 */ /* 0x000fc800078e33ff */
[----:B------:R-:W-:-:S04]  /*0230*/  IADD3 R2, PT, PT, R6, R5, RZ ;  /* 0x0000000506027210 */ /* 0x000fc80007ffe0ff */
[C---:B------:R-:W-:Y:S02]  /*0240*/  LOP3.LUT R4, R2.reuse, 0x3, RZ, 0xc0, !PT ;  /* 0x0000000302047812 */ /* 0x040fe400078ec0ff */
[----:B------:R-:W-:Y:S02]  /*0250*/  ISETP.GE.U32.AND P1, PT, R2, 0x3, PT ;  /* 0x000000030200780c */ /* 0x000fe40003f26070 */
[----:B------:R-:W-:-:S13]  /*0260*/  ISETP.NE.AND P0, PT, R4, 0x3, PT ;  /* 0x000000030400780c */ /* 0x000fda0003f05270 */
[----:B-1----:R-:W-:Y:S05]  /*0270*/  @!P0 BRA `(.L_x_1) ;  /* 0x00000000003c8947 */ /* 0x002fea0003800000 */
[----:B------:R-:W0:Y:S01]  /*0280*/  LDC.64 R12, c[0x0][0x380] ;  /* 0x0000e000ff0c7b82 */ /* 0x000e220000000a00 */
[----:B------:R-:W-:-:S05]  /*0290*/  VIADD R2, R2, 0x1 ;  /* 0x0000000102027836 */ /* 0x000fca0000000000 */
[----:B------:R-:W-:Y:S02]  /*02a0*/  LOP3.LUT R2, R2, 0x3, RZ, 0xc0, !PT ;  /* 0x0000000302027812 */ /* 0x000fe400078ec0ff */
[----:B------:R-:W1:Y:S02]  /*02b0*/  LDC.64 R10, c[0x0][0x388] ;  /* 0x0000e200ff0a7b82 */ /* 0x000e640000000a00 */
[----:B------:R-:W-:-:S07]  /*02c0*/  IADD3 R2, PT, PT, -R2, RZ, RZ ;  /* 0x000000ff02027210 */ /* 0x000fce0007ffe1ff */
.L_x_2:
[----:B-1----:R-:W-:-:S04]  /*02d0*/  IMAD.WIDE R4, R3, 0x8, R10 ;  /* 0x0000000803047825 */ /* 0x002fc800078e020a */
[----:B0-2---:R-:W-:Y:S02]  /*02e0*/  IMAD.WIDE R6, R3, 0x8, R12 ;  /* 0x0000000803067825 */ /* 0x005fe400078e020c */
[----:B------:R-:W2:Y:S04]  /*02f0*/  LDG.E.64 R4, desc[UR4][R4.64] ;  /* 0x0000000404047981 */ /* 0x000ea8000c1e1b00 */
[----:B------:R-:W2:Y:S01]  /*0300*/  LDG.E.64 R8, desc[UR4][R6.64] ;  /* 0x0000000406087981 */ /* 0x000ea2000c1e1b00 */
[----:B------:R-:W-:Y:S01]  /*0310*/  VIADD R2, R2, 0x1 ;  /* 0x0000000102027836 */ /* 0x000fe20000000000 */
[----:B------:R-:W-:-:S04]  /*0320*/  IADD3 R3, PT, PT, R0, R3, RZ ;  /* 0x0000000300037210 */ /* 0x000fc80007ffe0ff */
[----:B------:R-:W-:Y:S01]  /*0330*/  ISETP.NE.AND P0, PT, R2, RZ, PT ;  /* 0x000000ff0200720c */ /* 0x000fe20003f05270 */
[----:B--2---:R-:W-:-:S07]  /*0340*/  DADD R8, R8, R4 ;  /* 0x0000000008087229 */ /* 0x004fce0000000004 */
[----:B------:R2:W-:Y:S05]  /*0350*/  STG.E.64 desc[UR4][R6.64], R8 ;  /* 0x0000000806007986 */ /* 0x0005ea000c101b04 */
[----:B------:R-:W-:Y:S05]  /*0360*/  @P0 BRA `(.L_x_2) ;  /* 0xfffffffc00d80947 */ /* 0x000fea000383ffff */
.L_x_1:
[----:B------:R-:W-:Y:S05]  /*0370*/  BSYNC.RECONVERGENT B0 ;  /* 0x0000000000007941 */ /* 0x000fea0003800200 */
.L_x_0:
[----:B------:R-:W-:Y:S05]  /*0380*/  @!P1 EXIT ;  /* 0x000000000000994d */ /* 0x000fea0003800000 */
.L_x_3:
[----:B-1----:R-:W0:Y:S08]  /*0390*/  LDC.64 R4, c[0x0][0x380] ;  /* 0x0000e000ff047b82 */ /* 0x002e300000000a00 */
[----:B--2---:R-:W1:Y:S01]  /*03a0*/  LDC.64 R6, c[0x0][0x388] ;  /* 0x0000e200ff067b82 */ /* 0x004e620000000a00 */
[----:B0-----:R-:W-:-:S05]  /*03b0*/  IMAD.WIDE R20, R3, 0x8, R4 ;  /* 0x0000000803147825 */ /* 0x001fca00078e0204 */
[----:B------:R-:W2:Y:S01]  /*03c0*/  LDG.E.64 R4, desc[UR4][R20.64] ;  /* 0x0000000414047981 */ /* 0x000ea2000c1e1b00 */
[----:B-1----:R-:W-:-:S05]  /*03d0*/  IMAD.WIDE R14, R3, 0x8, R6 ;  /* 0x00000008030e7825 */ /* 0x002fca00078e0206 */
[----:B------:R-:W2:Y:S01]  /*03e0*/  LDG.E.64 R6, desc[UR4][R14.64] ;  /* 0x000000040e067981 */ /* 0x000ea2000c1e1b00 */
[----:B------:R-:W-:Y:S01]  /*03f0*/  IMAD.WIDE R10, R0, 0x8, R14 ;  /* 0x00000008000a7825 */ /* 0x000fe200078e020e */
[----:B--2---:R-:W-:-:S03]  /*0400*/  DADD R4, R4, R6 ;  /* 0x0000000004047229 */ /* 0x004fc60000000006 */
[----:B------:R-:W-:-:S04]  /*0410*/  IMAD.WIDE R6, R0, 0x8, R20 ;  /* 0x0000000800067825 */ /* 0x000fc800078e0214 */
[----:B------:R0:W-:Y:S04]  /*0420*/  STG.E.64 desc[UR4][R20.64], R4 ;  /* 0x0000000414007986 */ /* 0x0001e8000c101b04 */
[----:B------:R-:W2:Y:S04]  /*0430*/  LDG.E.64 R8, desc[UR4][R6.64] ;  /* 0x0000000406087981 */ /* 0x000ea8000c1e1b00 */
[----:B------:R-:W2:Y:S01]  /*0440*/  LDG.E.64 R12, desc[UR4][R10.64] ;  /* 0x000000040a0c7981 */ /* 0x000ea2000c1e1b00 */
[----:B------:R-:W-:Y:S01]  /*0450*/  IMAD.WIDE R16, R0, 0x8, R10 ;  /* 0x0000000800107825 */ /* 0x000fe200078e020a */
[----:B--2---:R-:W-:-:S03]  /*0460*/  DADD R8, R8, R12 ;  /* 0x0000000008087229 */ /* 0x004fc6000000000c */
[----:B------:R-:W-:-:S04]  /*0470*/  IMAD.WIDE R12, R0, 0x8, R6 ;  /* 0x00000008000c7825 */ /* 0x000fc800078e0206 */
[----:B------:R1:W-:Y:S04]  /*0480*/  STG.E.64 desc[UR4][R6.64], R8 ;  /* 0x0000000806007986 */ /* 0x0003e8000c101b04 */
[----:B------:R-:W2:Y:S04]  /*0490*/  LDG.E.64 R14, desc[UR4][R12.64] ;  /* 0x000000040c0e7981 */ /* 0x000ea8000c1e1b00 */
[----:B------:R-:W2:Y:S01]  /*04a0*/  LDG.E.64 R18, desc[UR4][R16.64] ;  /* 0x0000000410127981 */ /* 0x000ea2000c1e1b00 */
[----:B0-----:R-:W-:Y:S01]  /*04b0*/  IMAD.WIDE R4, R0, 0x8, R12 ;  /* 0x0000000800047825 */ /* 0x001fe200078e020c */
[----:B--2---:R-:W-:-:S03]  /*04c0*/  DADD R14, R14, R18 ;  /* 0x000000000e0e7229 */ /* 0x004fc60000000012 */
[----:B------:R-:W-:-:S04]  /*04d0*/  IMAD.WIDE R18, R0, 0x8, R16 ;  /* 0x0000000800127825 */ /* 0x000fc800078e0210 */
[----:B------:R1:W-:Y:S04]  /*04e0*/  STG.E.64 desc[UR4][R12.64], R14 ;  /* 0x0000000e0c007986 */ /* 0x0003e8000c101b04 */
[----:B------:R-:W2:Y:S04]  /*04f0*/  LDG.E.64 R18, desc[UR4][R18.64] ;  /* 0x0000000412127981 */ /* 0x000ea8000c1e1b00 */
[----:B------:R-:W2:Y:S01]  /*0500*/  LDG.E.64 R10, desc[UR4][R4.64] ;  /* 0x00000004040a7981 */ /* 0x000ea2000c1e1b00 */
[----:B------:R-:W-:-:S04]  /*0510*/  LEA R3, R0, R3, 0x2 ;  /* 0x0000000300037211 */ /* 0x000fc800078e10ff */
[----:B------:R-:W-:Y:S01]  /*0520*/  ISETP.GE.AND P0, PT, R3, UR6, PT ;  /* 0x0000000603007c0c */ /* 0x000fe2000bf06270 */
[----:B--2---:R-:W-:-:S07]  /*0530*/  DADD R10, R10, R18 ;  /* 0x000000000a0a7229 */ /* 0x004fce0000000012 */
[----:B------:R1:W-:Y:S05]  /*0540*/  STG.E.64 desc[UR4][R4.64], R10 ;  /* 0x0000000a04007986 */ /* 0x0003ea000c101b04 */
[----:B------:R-:W-:Y:S05]  /*0550*/  @!P0 BRA `(.L_x_3) ;  /* 0xfffffffc008c8947 */ /* 0x000fea000383ffff */
[----:B------:R-:W-:Y:S05]  /*0560*/  EXIT ;  /* 0x000000000000794d */ /* 0x000fea0003800000 */
.L_x_4:
[----:B------:R-:W-:-:S00]  /*0570*/  BRA `(.L_x_4) ;  /* 0xfffffffc00fc7947 */ /* 0x000fc0000383ffff */
[----:B------:R-:W-:-:S00]  /*0580*/  NOP ;  /* 0x0000000000007918 */ /* 0x000fc00000000000 */
[----:B------:R-:W-:-:S00]  /*0590*/  NOP ;  /* 0x0000000000007918 */ /* 0x000fc00000000000 */
[----:B------:R-:W-:-:S00]  /*05a0*/  NOP ;  /* 0x0000000000007918 */ /* 0x000fc00000000000 */
[----:B------:R-:W-:-:S00]  /*05b0*/  NOP ;  /* 0x0000000000007918 */ /* 0x000fc00000000000 */
[----:B------:R-:W-:-:S00]  /*05c0*/  NOP ;  /* 0x0000000000007918 */ /* 0x000fc00000000000 */
[----:B------:R-:W-:-:S00]  /*05d0*/  NOP ;  /* 0x0000000000007918 */ /* 0x000fc00000000000 */
[----:B------:R-:W-:-:S00]  /*05e0*/  NOP ;  /* 0x0000000000007918 */ /* 0x000fc00000000000 */
[----:B------:R-:W-:-:S00]  /*05f0*/  NOP ;  /* 0x0000000000007918 */ /* 0x000fc00000000000 */
.L_x_5:


//--------------------- .nv.shared.reserved.0     --------------------------
	.section	.nv.shared.reserved.0,"aw",@nobits
	.weak		__nv_reservedSMEM_offset_0_alias
	.size		__nv_reservedSMEM_offset_0_alias, 0, 64
	.other		__nv_reservedSMEM_offset_0_alias,@"STO_CUDA_RESERVED_SHARED STV_DEFAULT"
__nv_reservedSMEM_offset_0_alias:
	.zero		0
	.zero		64


//--------------------- .nv.constant0._Z6kernelPdS_i --------------------------
	.section	.nv.constant0._Z6kernelPdS_i,"a",@progbits
	.sectionflags	@""
	.align	4
.nv.constant0._Z6kernelPdS_i:
	.zero		916


//--------------------- SYMBOLS --------------------------

	.type		.nv.reservedSmem.offset0,@object
	.size		.nv.reservedSmem.offset0,0x4
